//
// Generated by NVIDIA NVVM Compiler
//
// Compiler Build ID: CL-36424714
// Cuda compilation tools, release 13.0, V13.0.88
// Based on NVVM 20.0.0
//

.version 9.0
.target sm_100
.address_size 64

	// .globl	_Z21__kernel__interpolate10TensorViewS_S_S_

.visible .entry _Z21__kernel__interpolate10TensorViewS_S_S_(
	.param .align 8 .b8 _Z21__kernel__interpolate10TensorViewS_S_S__param_0[56],
	.param .align 8 .b8 _Z21__kernel__interpolate10TensorViewS_S_S__param_1[56],
	.param .align 8 .b8 _Z21__kernel__interpolate10TensorViewS_S_S__param_2[56],
	.param .align 8 .b8 _Z21__kernel__interpolate10TensorViewS_S_S__param_3[56]
)
{
	.reg .pred 	%p<5>;
	.reg .b16 	%rs<5>;
	.reg .b32 	%r<49>;
	.reg .b32 	%f<24>;
	.reg .b64 	%rd<29>;

	ld.param.u64 	%rd5, [_Z21__kernel__interpolate10TensorViewS_S_S__param_2];
	ld.param.u64 	%rd1, [_Z21__kernel__interpolate10TensorViewS_S_S__param_0];
	ld.param.u32 	%r1, [_Z21__kernel__interpolate10TensorViewS_S_S__param_0+8];
	ld.param.u64 	%rd2, [_Z21__kernel__interpolate10TensorViewS_S_S__param_1];
	ld.param.u32 	%r2, [_Z21__kernel__interpolate10TensorViewS_S_S__param_1+8];
	ld.param.u32 	%r24, [_Z21__kernel__interpolate10TensorViewS_S_S__param_3+28];
	ld.param.u64 	%rd6, [_Z21__kernel__interpolate10TensorViewS_S_S__param_3];
	ld.param.v2.u32 	{%r8, %r9}, [_Z21__kernel__interpolate10TensorViewS_S_S__param_2+8];
	ld.param.v2.u32 	{%r25, %r26}, [_Z21__kernel__interpolate10TensorViewS_S_S__param_3+32];
	ld.param.v2.u32 	{%r3, %r4}, [_Z21__kernel__interpolate10TensorViewS_S_S__param_3+8];
	cvta.to.global.u64 	%rd3, %rd6;
	mov.u32 	%r28, %ctaid.x;
	mov.u32 	%r29, %ctaid.y;
	mov.u32 	%r30, %ntid.x;
	mov.u32 	%r31, %ntid.y;
	mov.u32 	%r32, %tid.y;
	mov.u32 	%r33, %tid.x;
	mad.lo.s32 	%r5, %r28, %r30, %r33;
	mad.lo.s32 	%r34, %r29, %r31, %r32;
	setp.gt.u32 	%p1, %r5, %r24;
	setp.gt.u32 	%p2, %r34, %r25;
	or.pred  	%p3, %p1, %p2;
	@%p3 bra 	$L__BB0_4;
	cvta.to.global.u64 	%rd7, %rd5;
	mul.lo.s32 	%r35, %r5, %r8;
	cvt.u64.u32 	%rd8, %r35;
	mul.lo.s32 	%r36, %r34, %r9;
	cvt.u64.u32 	%rd9, %r36;
	add.s64 	%rd10, %rd9, %rd8;
	add.s64 	%rd4, %rd7, %rd10;
	ld.global.f32 	%f1, [%rd4+12];
	cvt.rzi.s32.f32 	%r7, %f1;
	setp.gt.s32 	%p4, %r7, -1;
	@%p4 bra 	$L__BB0_3;
	mul.lo.s32 	%r46, %r5, %r3;
	cvt.u64.u32 	%rd25, %r46;
	mul.lo.s32 	%r47, %r34, %r4;
	cvt.u64.u32 	%rd26, %r47;
	add.s64 	%rd27, %rd26, %rd25;
	add.s64 	%rd28, %rd3, %rd27;
	mov.b32 	%r48, 0;
	st.global.u32 	[%rd28], %r48;
	st.global.u32 	[%rd28+4], %r48;
	st.global.u32 	[%rd28+8], %r48;
	bra.uni 	$L__BB0_4;
$L__BB0_3:
	cvta.to.global.u64 	%rd11, %rd1;
	.pragma "used_bytes_mask 4095";
	ld.global.v4.f32 	{%f2, %f3, %f4, %f5}, [%rd4];
	mul.lo.s32 	%r37, %r7, %r2;
	cvt.u64.u32 	%rd12, %r37;
	cvta.to.global.u64 	%rd13, %rd2;
	add.s64 	%rd14, %rd13, %rd12;
	ld.global.u32 	%r38, [%rd14];
	mul.lo.s32 	%r39, %r38, %r1;
	cvt.u64.u32 	%rd15, %r39;
	add.s64 	%rd16, %rd11, %rd15;
	ld.global.f32 	%f6, [%rd16];
	ld.global.f32 	%f7, [%rd16+4];
	ld.global.f32 	%f8, [%rd16+8];
	ld.global.u32 	%r40, [%rd14+4];
	mul.lo.s32 	%r41, %r40, %r1;
	cvt.u64.u32 	%rd17, %r41;
	add.s64 	%rd18, %rd11, %rd17;
	ld.global.f32 	%f9, [%rd18];
	ld.global.f32 	%f10, [%rd18+4];
	ld.global.f32 	%f11, [%rd18+8];
	ld.global.u32 	%r42, [%rd14+8];
	mul.lo.s32 	%r43, %r42, %r1;
	cvt.u64.u32 	%rd19, %r43;
	add.s64 	%rd20, %rd11, %rd19;
	ld.global.f32 	%f12, [%rd20];
	ld.global.f32 	%f13, [%rd20+4];
	ld.global.f32 	%f14, [%rd20+8];
	mul.f32 	%f15, %f9, %f3;
	mul.f32 	%f16, %f10, %f3;
	mul.f32 	%f17, %f11, %f3;
	fma.rn.f32 	%f18, %f6, %f2, %f15;
	fma.rn.f32 	%f19, %f7, %f2, %f16;
	fma.rn.f32 	%f20, %f8, %f2, %f17;
	fma.rn.f32 	%f21, %f12, %f4, %f18;
	fma.rn.f32 	%f22, %f13, %f4, %f19;
	fma.rn.f32 	%f23, %f14, %f4, %f20;
	mul.lo.s32 	%r44, %r5, %r3;
	cvt.u64.u32 	%rd21, %r44;
	mul.lo.s32 	%r45, %r34, %r4;
	cvt.u64.u32 	%rd22, %r45;
	add.s64 	%rd23, %rd22, %rd21;
	add.s64 	%rd24, %rd3, %rd23;
	st.global.f32 	[%rd24], %f21;
	st.global.f32 	[%rd24+4], %f22;
	st.global.f32 	[%rd24+8], %f23;
$L__BB0_4:
	ret;

}
	// .globl	_Z17__kernel__bake_uv10TensorViewS_S_
.visible .entry _Z17__kernel__bake_uv10TensorViewS_S_(
	.param .align 8 .b8 _Z17__kernel__bake_uv10TensorViewS_S__param_0[56],
	.param .align 8 .b8 _Z17__kernel__bake_uv10TensorViewS_S__param_1[56],
	.param .align 8 .b8 _Z17__kernel__bake_uv10TensorViewS_S__param_2[56]
)
{
	.reg .pred 	%p<11>;
	.reg .b32 	%r<31>;
	.reg .b32 	%f<53>;
	.reg .b64 	%rd<23>;

	ld.param.u64 	%rd1, [_Z17__kernel__bake_uv10TensorViewS_S__param_0];
	ld.param.u32 	%r1, [_Z17__kernel__bake_uv10TensorViewS_S__param_0+8];
	ld.param.u64 	%rd2, [_Z17__kernel__bake_uv10TensorViewS_S__param_1];
	ld.param.u32 	%r2, [_Z17__kernel__bake_uv10TensorViewS_S__param_1+8];
	ld.param.u32 	%r3, [_Z17__kernel__bake_uv10TensorViewS_S__param_1+28];
	ld.param.u32 	%r7, [_Z17__kernel__bake_uv10TensorViewS_S__param_2+32];
	ld.param.u32 	%r6, [_Z17__kernel__bake_uv10TensorViewS_S__param_2+28];
	ld.param.u64 	%rd6, [_Z17__kernel__bake_uv10TensorViewS_S__param_2];
	ld.param.v2.u32 	{%r4, %r5}, [_Z17__kernel__bake_uv10TensorViewS_S__param_2+8];
	cvta.to.global.u64 	%rd3, %rd6;
	mov.u32 	%r12, %ctaid.x;
	mov.u32 	%r13, %ctaid.y;
	mov.u32 	%r14, %ntid.x;
	mov.u32 	%r15, %ntid.y;
	mov.u32 	%r16, %tid.y;
	mov.u32 	%r17, %tid.x;
	mad.lo.s32 	%r8, %r12, %r14, %r17;
	mad.lo.s32 	%r9, %r13, %r15, %r16;
	setp.gt.u32 	%p1, %r9, %r6;
	setp.gt.u32 	%p2, %r8, %r7;
	or.pred  	%p3, %p1, %p2;
	@%p3 bra 	$L__BB1_7;
	cvt.rn.f32.u32 	%f6, %r6;
	cvt.rn.f32.u32 	%f7, %r7;
	cvt.rn.f32.u32 	%f8, %r8;
	cvt.rn.f32.u32 	%f9, %r9;
	div.rn.f32 	%f10, %f9, %f7;
	div.rn.f32 	%f11, %f8, %f6;
	max.f32 	%f12, %f10, 0f00000000;
	max.f32 	%f13, %f11, 0f00000000;
	min.f32 	%f1, %f12, 0f3F800000;
	min.f32 	%f2, %f13, 0f3F800000;
	setp.lt.s32 	%p4, %r3, 1;
	@%p4 bra 	$L__BB1_6;
	cvta.to.global.u64 	%rd4, %rd1;
	cvta.to.global.u64 	%rd5, %rd2;
	mov.f32 	%f14, 0f3F800000;
	sub.f32 	%f3, %f14, %f2;
	mov.b32 	%r30, 0;
$L__BB1_3:
	mul.lo.s32 	%r19, %r30, %r2;
	cvt.u64.u32 	%rd7, %r19;
	add.s64 	%rd8, %rd5, %rd7;
	ld.global.u32 	%r20, [%rd8];
	mul.lo.s32 	%r21, %r20, %r1;
	cvt.u64.u32 	%rd9, %r21;
	add.s64 	%rd10, %rd4, %rd9;
	ld.global.v2.f32 	{%f15, %f16}, [%rd10];
	ld.global.u32 	%r22, [%rd8+4];
	mul.lo.s32 	%r23, %r22, %r1;
	cvt.u64.u32 	%rd11, %r23;
	add.s64 	%rd12, %rd4, %rd11;
	ld.global.v2.f32 	{%f17, %f18}, [%rd12];
	ld.global.u32 	%r24, [%rd8+8];
	mul.lo.s32 	%r25, %r24, %r1;
	cvt.u64.u32 	%rd13, %r25;
	add.s64 	%rd14, %rd4, %rd13;
	ld.global.v2.f32 	{%f19, %f20}, [%rd14];
	sub.f32 	%f21, %f17, %f15;
	sub.f32 	%f22, %f18, %f16;
	sub.f32 	%f23, %f19, %f15;
	sub.f32 	%f24, %f20, %f16;
	sub.f32 	%f25, %f1, %f15;
	sub.f32 	%f26, %f3, %f16;
	fma.rn.f32 	%f27, %f21, %f21, 0f00000000;
	fma.rn.f32 	%f28, %f22, %f22, %f27;
	fma.rn.f32 	%f29, %f21, %f23, 0f00000000;
	fma.rn.f32 	%f30, %f22, %f24, %f29;
	fma.rn.f32 	%f31, %f23, %f23, 0f00000000;
	fma.rn.f32 	%f32, %f24, %f24, %f31;
	fma.rn.f32 	%f33, %f25, %f21, 0f00000000;
	fma.rn.f32 	%f34, %f26, %f22, %f33;
	fma.rn.f32 	%f35, %f25, %f23, 0f00000000;
	fma.rn.f32 	%f36, %f26, %f24, %f35;
	mul.f32 	%f37, %f28, %f32;
	mul.f32 	%f38, %f30, %f30;
	sub.f32 	%f39, %f37, %f38;
	mul.f32 	%f40, %f32, %f34;
	mul.f32 	%f41, %f30, %f36;
	sub.f32 	%f42, %f40, %f41;
	div.rn.f32 	%f4, %f42, %f39;
	mul.f32 	%f43, %f28, %f36;
	mul.f32 	%f44, %f30, %f34;
	sub.f32 	%f45, %f43, %f44;
	div.rn.f32 	%f5, %f45, %f39;
	setp.ltu.f32 	%p5, %f4, 0f00000000;
	setp.ltu.f32 	%p6, %f5, 0f00000000;
	or.pred  	%p7, %p5, %p6;
	add.f32 	%f46, %f4, %f5;
	setp.gtu.f32 	%p8, %f46, 0f3F800000;
	or.pred  	%p9, %p7, %p8;
	@%p9 bra 	$L__BB1_5;
	mov.f32 	%f47, 0f3F800000;
	sub.f32 	%f48, %f47, %f4;
	sub.f32 	%f49, %f48, %f5;
	cvt.rn.f32.u32 	%f50, %r30;
	mul.lo.s32 	%r26, %r8, %r4;
	cvt.u64.u32 	%rd15, %r26;
	mul.lo.s32 	%r27, %r9, %r5;
	cvt.u64.u32 	%rd16, %r27;
	add.s64 	%rd17, %rd16, %rd15;
	add.s64 	%rd18, %rd3, %rd17;
	st.global.v4.f32 	[%rd18], {%f49, %f4, %f5, %f50};
	bra.uni 	$L__BB1_7;
$L__BB1_5:
	add.s32 	%r30, %r30, 1;
	setp.ne.s32 	%p10, %r30, %r3;
	@%p10 bra 	$L__BB1_3;
$L__BB1_6:
	mul.lo.s32 	%r28, %r8, %r4;
	cvt.u64.u32 	%rd19, %r28;
	mul.lo.s32 	%r29, %r9, %r5;
	cvt.u64.u32 	%rd20, %r29;
	add.s64 	%rd21, %rd20, %rd19;
	add.s64 	%rd22, %rd3, %rd21;
	mov.f32 	%f51, 0fBF800000;
	mov.f32 	%f52, 0f00000000;
	st.global.v4.f32 	[%rd22], {%f52, %f52, %f52, %f51};
$L__BB1_7:
	ret;

}


// ===== COMPILED SASS (sm_100) =====

	.target	sm_100

	.elftype	@"ET_EXEC"


//--------------------- .note.nv.tkinfo           --------------------------
	.section	.note.nv.tkinfo,"",@"SHT_NOTE"
	.sectionflags	@"SHF_NOTE_NV_TKINFO"
	.tkinfo
        /*0018*/ 	.word	0x00000002
        /*0030*/ 	.string	""
        /*0030*/ 	.string	"ptxas"
        /*0030*/ 	.string	"Cuda compilation tools, release 13.0, V13.0.88"
        /*0030*/ 	.string	"Build cuda_13.0.r13.0/compiler.36424714_0"
        /*0030*/ 	.string	"-arch sm_100 -m 64 "



//--------------------- .note.nv.cuinfo           --------------------------
	.section	.note.nv.cuinfo,"",@"SHT_NOTE"
	.sectionflags	@"SHF_NOTE_NV_CUINFO"
        /*0018*/ 	.short	0x0002
        /*001a*/ 	.short	0x0064
        /*001c*/ 	.short	0x0082
	.zero		2


//--------------------- .nv.info                  --------------------------
	.section	.nv.info,"",@"SHT_CUDA_INFO"
	.align	4


	//----- nvinfo : EIATTR_REGCOUNT
	.align		4
        /*0000*/ 	.byte	0x04, 0x2f
        /*0002*/ 	.short	(.L_1 - .L_0)
	.align		4
.L_0:
        /*0004*/ 	.word	index@(_Z21__kernel__interpolate10TensorViewS_S_S_)
        /*0008*/ 	.word	0x0000001a


	//----- nvinfo : EIATTR_FRAME_SIZE
	.align		4
.L_1:
        /*000c*/ 	.byte	0x04, 0x11
        /*000e*/ 	.short	(.L_3 - .L_2)
	.align		4
.L_2:
        /*0010*/ 	.word	index@(_Z21__kernel__interpolate10TensorViewS_S_S_)
        /*0014*/ 	.word	0x00000000


	//----- nvinfo : EIATTR_REGCOUNT
	.align		4
.L_3:
        /*0018*/ 	.byte	0x04, 0x2f
        /*001a*/ 	.short	(.L_5 - .L_4)
	.align		4
.L_4:
        /*001c*/ 	.word	index@(_Z17__kernel__bake_uv10TensorViewS_S_)
        /*0020*/ 	.word	0x0000001d


	//----- nvinfo : EIATTR_FRAME_SIZE
	.align		4
.L_5:
        /*0024*/ 	.byte	0x04, 0x11
        /*0026*/ 	.short	(.L_7 - .L_6)
	.align		4
.L_6:
        /*0028*/ 	.word	index@($__internal_0_$__cuda_sm3x_div_rn_noftz_f32_slowpath)
        /*002c*/ 	.word	0x00000000


	//----- nvinfo : EIATTR_FRAME_SIZE
	.align		4
.L_7:
        /*0030*/ 	.byte	0x04, 0x11
        /*0032*/ 	.short	(.L_9 - .L_8)
	.align		4
.L_8:
        /*0034*/ 	.word	index@(_Z17__kernel__bake_uv10TensorViewS_S_)
        /*0038*/ 	.word	0x00000000


	//----- nvinfo : EIATTR_MIN_STACK_SIZE
	.align		4
.L_9:
        /*003c*/ 	.byte	0x04, 0x12
        /*003e*/ 	.short	(.L_11 - .L_10)
	.align		4
.L_10:
        /*0040*/ 	.word	index@(_Z17__kernel__bake_uv10TensorViewS_S_)
        /*0044*/ 	.word	0x00000000


	//----- nvinfo : EIATTR_MIN_STACK_SIZE
	.align		4
.L_11:
        /*0048*/ 	.byte	0x04, 0x12
        /*004a*/ 	.short	(.L_13 - .L_12)
	.align		4
.L_12:
        /*004c*/ 	.word	index@(_Z21__kernel__interpolate10TensorViewS_S_S_)
        /*0050*/ 	.word	0x00000000
.L_13:


//--------------------- .nv.compat                --------------------------
	.section	.nv.compat,"",@"SHT_CUDA_COMPAT_INFO"
	.align	4
        /*0000*/ 	.byte	0x02, 0x09, 0x00, 0x00, 0x02, 0x02, 0x01, 0x00, 0x02, 0x05, 0x05, 0x00, 0x03, 0x07, 0x01, 0x01
        /*0010*/ 	.byte	0x02, 0x03, 0x00, 0x00, 0x02, 0x06, 0x01, 0x00, 0x04, 0x0b, 0x08, 0x00, 0x01, 0x00, 0x00, 0x00
        /*0020*/ 	.byte	0x00, 0x00, 0x00, 0x00


//--------------------- .nv.info._Z17__kernel__bake_uv10TensorViewS_S_ --------------------------
	.section	.nv.info._Z17__kernel__bake_uv10TensorViewS_S_,"",@"SHT_CUDA_INFO"
	.sectionflags	@""
	.align	4


	//----- nvinfo : EIATTR_CUDA_API_VERSION
	.align		4
        /*0000*/ 	.byte	0x04, 0x37
        /*0002*/ 	.short	(.L_15 - .L_14)
.L_14:
        /*0004*/ 	.word	0x00000082


	//----- nvinfo : EIATTR_KPARAM_INFO
	.align		4
.L_15:
        /*0008*/ 	.byte	0x04, 0x17
        /*000a*/ 	.short	(.L_17 - .L_16)
.L_16:
        /*000c*/ 	.word	0x00000000
        /*0010*/ 	.short	0x0002
        /*0012*/ 	.short	0x0070
        /*0014*/ 	.byte	0x00, 0xf0, 0xe1, 0x00


	//----- nvinfo : EIATTR_KPARAM_INFO
	.align		4
.L_17:
        /*0018*/ 	.byte	0x04, 0x17
        /*001a*/ 	.short	(.L_19 - .L_18)
.L_18:
        /*001c*/ 	.word	0x00000000
        /*0020*/ 	.short	0x0001
        /*0022*/ 	.short	0x0038
        /*0024*/ 	.byte	0x00, 0xf0, 0xe1, 0x00


	//----- nvinfo : EIATTR_KPARAM_INFO
	.align		4
.L_19:
        /*0028*/ 	.byte	0x04, 0x17
        /*002a*/ 	.short	(.L_21 - .L_20)
.L_20:
        /*002c*/ 	.word	0x00000000
        /*0030*/ 	.short	0x0000
        /*0032*/ 	.short	0x0000
        /*0034*/ 	.byte	0x00, 0xf0, 0xe1, 0x00


	//----- nvinfo : EIATTR_SPARSE_MMA_MASK
	.align		4
.L_21:
        /*0038*/ 	.byte	0x03, 0x50
        /*003a*/ 	.short	0x0000


	//----- nvinfo : EIATTR_MAXREG_COUNT
	.align		4
        /*003c*/ 	.byte	0x03, 0x1b
        /*003e*/ 	.short	0x00ff


	//----- nvinfo : EIATTR_MERCURY_ISA_VERSION
	.align		4
        /*0040*/ 	.byte	0x03, 0x5f
        /*0042*/ 	.short	0x0101


	//----- nvinfo : EIATTR_VRC_CTA_INIT_COUNT
	.align		4
        /*0044*/ 	.byte	0x02, 0x4a
	.zero		1
	.zero		1


	//----- nvinfo : EIATTR_EXIT_INSTR_OFFSETS
	.align		4
        /*0048*/ 	.byte	0x04, 0x1c
        /*004a*/ 	.short	(.L_23 - .L_22)


	//   ....[0]....
.L_22:
        /*004c*/ 	.word	0x000000d0


	//   ....[1]....
        /*0050*/ 	.word	0x00000920


	//   ....[2]....
        /*0054*/ 	.word	0x000009c0


	//----- nvinfo : EIATTR_CRS_STACK_SIZE
	.align		4
.L_23:
        /*0058*/ 	.byte	0x04, 0x1e
        /*005a*/ 	.short	(.L_25 - .L_24)
.L_24:
        /*005c*/ 	.word	0x00000000


	//----- nvinfo : EIATTR_CBANK_PARAM_SIZE
	.align		4
.L_25:
        /*0060*/ 	.byte	0x03, 0x19
        /*0062*/ 	.short	0x00a8


	//----- nvinfo : EIATTR_PARAM_CBANK
	.align		4
        /*0064*/ 	.byte	0x04, 0x0a
        /*0066*/ 	.short	(.L_27 - .L_26)
	.align		4
.L_26:
        /*0068*/ 	.word	index@(.nv.constant0._Z17__kernel__bake_uv10TensorViewS_S_)
        /*006c*/ 	.short	0x0380
        /*006e*/ 	.short	0x00a8


	//----- nvinfo : EIATTR_SW_WAR
	.align		4
.L_27:
        /*0070*/ 	.byte	0x04, 0x36
        /*0072*/ 	.short	(.L_29 - .L_28)
.L_28:
        /*0074*/ 	.word	0x00000008
.L_29:


//--------------------- .nv.info._Z21__kernel__interpolate10TensorViewS_S_S_ --------------------------
	.section	.nv.info._Z21__kernel__interpolate10TensorViewS_S_S_,"",@"SHT_CUDA_INFO"
	.sectionflags	@""
	.align	4


	//----- nvinfo : EIATTR_CUDA_API_VERSION
	.align		4
        /*0000*/ 	.byte	0x04, 0x37
        /*0002*/ 	.short	(.L_31 - .L_30)
.L_30:
        /*0004*/ 	.word	0x00000082


	//----- nvinfo : EIATTR_KPARAM_INFO
	.align		4
.L_31:
        /*0008*/ 	.byte	0x04, 0x17
        /*000a*/ 	.short	(.L_33 - .L_32)
.L_32:
        /*000c*/ 	.word	0x00000000
        /*0010*/ 	.short	0x0003
        /*0012*/ 	.short	0x00a8
        /*0014*/ 	.byte	0x00, 0xf0, 0xe1, 0x00


	//----- nvinfo : EIATTR_KPARAM_INFO
	.align		4
.L_33:
        /*0018*/ 	.byte	0x04, 0x17
        /*001a*/ 	.short	(.L_35 - .L_34)
.L_34:
        /*001c*/ 	.word	0x00000000
        /*0020*/ 	.short	0x0002
        /*0022*/ 	.short	0x0070
        /*0024*/ 	.byte	0x00, 0xf0, 0xe1, 0x00


	//----- nvinfo : EIATTR_KPARAM_INFO
	.align		4
.L_35:
        /*0028*/ 	.byte	0x04, 0x17
        /*002a*/ 	.short	(.L_37 - .L_36)
.L_36:
        /*002c*/ 	.word	0x00000000
        /*0030*/ 	.short	0x0001
        /*0032*/ 	.short	0x0038
        /*0034*/ 	.byte	0x00, 0xf0, 0xe1, 0x00


	//----- nvinfo : EIATTR_KPARAM_INFO
	.align		4
.L_37:
        /*0038*/ 	.byte	0x04, 0x17
        /*003a*/ 	.short	(.L_39 - .L_38)
.L_38:
        /*003c*/ 	.word	0x00000000
        /*0040*/ 	.short	0x0000
        /*0042*/ 	.short	0x0000
        /*0044*/ 	.byte	0x00, 0xf0, 0xe1, 0x00


	//----- nvinfo : EIATTR_SPARSE_MMA_MASK
	.align		4
.L_39:
        /*0048*/ 	.byte	0x03, 0x50
        /*004a*/ 	.short	0x0000


	//----- nvinfo : EIATTR_MAXREG_COUNT
	.align		4
        /*004c*/ 	.byte	0x03, 0x1b
        /*004e*/ 	.short	0x00ff


	//----- nvinfo : EIATTR_MERCURY_ISA_VERSION
	.align		4
        /*0050*/ 	.byte	0x03, 0x5f
        /*0052*/ 	.short	0x0101


	//----- nvinfo : EIATTR_UNUSED_LOAD_BYTE_OFFSET
	.align		4
        /*0054*/ 	.byte	0x04, 0x44
        /*0056*/ 	.short	(.L_41 - .L_40)


	//   ....[0]....
.L_40:
        /*0058*/ 	.word	0x00000300
        /*005c*/ 	.word	0x00000fff


	//----- nvinfo : EIATTR_VRC_CTA_INIT_COUNT
	.align		4
.L_41:
        /*0060*/ 	.byte	0x02, 0x4a
	.zero		1
	.zero		1


	//----- nvinfo : EIATTR_EXIT_INSTR_OFFSETS
	.align		4
        /*0064*/ 	.byte	0x04, 0x1c
        /*0066*/ 	.short	(.L_43 - .L_42)


	//   ....[0]....
.L_42:
        /*0068*/ 	.word	0x000000d0


	//   ....[1]....
        /*006c*/ 	.word	0x00000210


	//   ....[2]....
        /*0070*/ 	.word	0x00000510


	//----- nvinfo : EIATTR_CRS_STACK_SIZE
	.align		4
.L_43:
        /*0074*/ 	.byte	0x04, 0x1e
        /*0076*/ 	.short	(.L_45 - .L_44)
.L_44:
        /*0078*/ 	.word	0x00000000


	//----- nvinfo : EIATTR_CBANK_PARAM_SIZE
	.align		4
.L_45:
        /*007c*/ 	.byte	0x03, 0x19
        /*007e*/ 	.short	0x00e0


	//----- nvinfo : EIATTR_PARAM_CBANK
	.align		4
        /*0080*/ 	.byte	0x04, 0x0a
        /*0082*/ 	.short	(.L_47 - .L_46)
	.align		4
.L_46:
        /*0084*/ 	.word	index@(.nv.constant0._Z21__kernel__interpolate10TensorViewS_S_S_)
        /*0088*/ 	.short	0x0380
        /*008a*/ 	.short	0x00e0


	//----- nvinfo : EIATTR_SW_WAR
	.align		4
.L_47:
        /*008c*/ 	.byte	0x04, 0x36
        /*008e*/ 	.short	(.L_49 - .L_48)
.L_48:
        /*0090*/ 	.word	0x00000008
.L_49:


//--------------------- .nv.callgraph             --------------------------
	.section	.nv.callgraph,"",@"SHT_CUDA_CALLGRAPH"
	.align	4
	.sectionentsize	8
	.align		4
        /*0000*/ 	.word	0x00000000
	.align		4
        /*0004*/ 	.word	0xffffffff
	.align		4
        /*0008*/ 	.word	0x00000000
	.align		4
        /*000c*/ 	.word	0xfffffffe
	.align		4
        /*0010*/ 	.word	0x00000000
	.align		4
        /*0014*/ 	.word	0xfffffffd
	.align		4
        /*0018*/ 	.word	0x00000000
	.align		4
        /*001c*/ 	.word	0xfffffffc


//--------------------- .text._Z17__kernel__bake_uv10TensorViewS_S_ --------------------------
	.section	.text._Z17__kernel__bake_uv10TensorViewS_S_,"ax",@progbits
	.align	128
        .global         _Z17__kernel__bake_uv10TensorViewS_S_
        .type           _Z17__kernel__bake_uv10TensorViewS_S_,@function
        .size           _Z17__kernel__bake_uv10TensorViewS_S_,(.L_x_26 - _Z17__kernel__bake_uv10TensorViewS_S_)
        .other          _Z17__kernel__bake_uv10TensorViewS_S_,@"STO_CUDA_ENTRY STV_DEFAULT"
_Z17__kernel__bake_uv10TensorViewS_S_:
.text._Z17__kernel__bake_uv10TensorViewS_S_:
[----:B------:R-:W-:Y:S01]  /*0000*/  LDC R1, c[0x0][0x37c] ;  /* 0x0000df00ff017b82 */ /* 0x000fe20000000800 */
[----:B------:R-:W0:Y:S07]  /*0010*/  S2R R0, SR_TID.X ;  /* 0x0000000000007919 */ /* 0x000e2e0000002100 */
[----:B------:R-:W0:Y:S01]  /*0020*/  S2UR UR4, SR_CTAID.X ;  /* 0x00000000000479c3 */ /* 0x000e220000002500 */
[----:B------:R-:W1:Y:S01]  /*0030*/  LDCU UR6, c[0x0][0x410] ;  /* 0x00008200ff0677ac */ /* 0x000e620008000800 */
[----:B------:R-:W2:Y:S01]  /*0040*/  S2R R3, SR_TID.Y ;  /* 0x0000000000037919 */ /* 0x000ea20000002200 */
[----:B------:R-:W3:Y:S05]  /*0050*/  LDCU UR7, c[0x0][0x40c] ;  /* 0x00008180ff0777ac */ /* 0x000eea0008000800 */
[----:B------:R-:W0:Y:S08]  /*0060*/  LDC R7, c[0x0][0x360] ;  /* 0x0000d800ff077b82 */ /* 0x000e300000000800 */
[----:B------:R-:W2:Y:S08]  /*0070*/  S2UR UR5, SR_CTAID.Y ;  /* 0x00000000000579c3 */ /* 0x000eb00000002600 */
[----:B------:R-:W2:Y:S01]  /*0080*/  LDC R4, c[0x0][0x364] ;  /* 0x0000d900ff047b82 */ /* 0x000ea20000000800 */
[----:B0-----:R-:W-:-:S05]  /*0090*/  IMAD R7, R7, UR4, R0 ;  /* 0x0000000407077c24 */ /* 0x001fca000f8e0200 */
[----:B-1----:R-:W-:Y:S01]  /*00a0*/  ISETP.GT.U32.AND P0, PT, R7, UR6, PT ;  /* 0x0000000607007c0c */ /* 0x002fe2000bf04070 */
[----:B--2---:R-:W-:-:S05]  /*00b0*/  IMAD R4, R4, UR5, R3 ;  /* 0x0000000504047c24 */ /* 0x004fca000f8e0203 */
[----:B---3--:R-:W-:-:S13]  /*00c0*/  ISETP.GT.U32.OR P0, PT, R4, UR7, P0 ;  /* 0x0000000704007c0c */ /* 0x008fda0008704470 */
[----:B------:R-:W-:Y:S05]  /*00d0*/  @P0 EXIT ;  /* 0x000000000000094d */ /* 0x000fea0003800000 */
[----:B------:R-:W-:Y:S01]  /*00e0*/  I2FP.F32.U32 R3, UR6 ;  /* 0x0000000600037c45 */ /* 0x000fe20008201000 */
[----:B------:R-:W-:Y:S01]  /*00f0*/  BSSY.RECONVERGENT B0, `(.L_x_0) ;  /* 0x000000f000007945 */ /* 0x000fe20003800200 */
[----:B------:R-:W-:Y:S02]  /*0100*/  I2FP.F32.U32 R2, R4 ;  /* 0x0000000400027245 */ /* 0x000fe40000201000 */
[----:B------:R-:W0:Y:S08]  /*0110*/  MUFU.RCP R0, R3 ;  /* 0x0000000300007308 */ /* 0x000e300000001000 */
[----:B------:R-:W1:Y:S01]  /*0120*/  FCHK P0, R2, R3 ;  /* 0x0000000302007302 */ /* 0x000e620000000000 */
[----:B0-----:R-:W-:-:S04]  /*0130*/  FFMA R5, -R3, R0, 1 ;  /* 0x3f80000003057423 */ /* 0x001fc80000000100 */
[----:B------:R-:W-:Y:S01]  /*0140*/  FFMA R13, R0, R5, R0 ;  /* 0x00000005000d7223 */ /* 0x000fe20000000000 */
[----:B------:R-:W-:-:S03]  /*0150*/  I2FP.F32.U32 R5, UR7 ;  /* 0x0000000700057c45 */ /* 0x000fc60008201000 */
[----:B------:R-:W-:-:S04]  /*0160*/  FFMA R0, R2, R13, RZ ;  /* 0x0000000d02007223 */ /* 0x000fc800000000ff */
[----:B------:R-:W-:-:S04]  /*0170*/  FFMA R6, -R3, R0, R2 ;  /* 0x0000000003067223 */ /* 0x000fc80000000102 */
[----:B------:R-:W-:Y:S01]  /*0180*/  FFMA R13, R13, R6, R0 ;  /* 0x000000060d0d7223 */ /* 0x000fe20000000000 */
[----:B------:R-:W-:Y:S01]  /*0190*/  I2FP.F32.U32 R0, R7 ;  /* 0x0000000700007245 */ /* 0x000fe20000201000 */
[----:B-1----:R-:W-:Y:S06]  /*01a0*/  @!P0 BRA `(.L_x_1) ;  /* 0x00000000000c8947 */ /* 0x002fec0003800000 */
[----:B------:R-:W-:-:S07]  /*01b0*/  MOV R18, 0x1d0 ;  /* 0x000001d000127802 */ /* 0x000fce0000000f00 */
[----:B------:R-:W-:Y:S05]  /*01c0*/  CALL.REL.NOINC `($__internal_0_$__cuda_sm3x_div_rn_noftz_f32_slowpath) ;  /* 0x0000000800007944 */ /* 0x000fea0003c00000 */
[----:B------:R-:W-:-:S07]  /*01d0*/  MOV R13, R20 ;  /* 0x00000014000d7202 */ /* 0x000fce0000000f00 */
.L_x_1:
[----:B------:R-:W-:Y:S05]  /*01e0*/  BSYNC.RECONVERGENT B0 ;  /* 0x0000000000007941 */ /* 0x000fea0003800200 */
.L_x_0:
[----:B------:R-:W0:Y:S01]  /*01f0*/  MUFU.RCP R2, R5 ;  /* 0x0000000500027308 */ /* 0x000e220000001000 */
[----:B------:R-:W-:Y:S07]  /*0200*/  BSSY.RECONVERGENT B0, `(.L_x_2) ;  /* 0x000000d000007945 */ /* 0x000fee0003800200 */
[----:B------:R-:W1:Y:S01]  /*0210*/  FCHK P0, R0, R5 ;  /* 0x0000000500007302 */ /* 0x000e620000000000 */
[----:B0-----:R-:W-:-:S04]  /*0220*/  FFMA R3, -R5, R2, 1 ;  /* 0x3f80000005037423 */ /* 0x001fc80000000102 */
[----:B------:R-:W-:-:S04]  /*0230*/  FFMA R3, R2, R3, R2 ;  /* 0x0000000302037223 */ /* 0x000fc80000000002 */
[----:B------:R-:W-:-:S04]  /*0240*/  FFMA R2, R0, R3, RZ ;  /* 0x0000000300027223 */ /* 0x000fc800000000ff */
[----:B------:R-:W-:-:S04]  /*0250*/  FFMA R6, -R5, R2, R0 ;  /* 0x0000000205067223 */ /* 0x000fc80000000100 */
[----:B------:R-:W-:Y:S01]  /*0260*/  FFMA R2, R3, R6, R2 ;  /* 0x0000000603027223 */ /* 0x000fe20000000002 */
[----:B-1----:R-:W-:Y:S06]  /*0270*/  @!P0 BRA `(.L_x_3) ;  /* 0x0000000000148947 */ /* 0x002fec0003800000 */
[----:B------:R-:W-:Y:S01]  /*0280*/  IMAD.MOV.U32 R2, RZ, RZ, R0 ;  /* 0x000000ffff027224 */ /* 0x000fe200078e0000 */
[----:B------:R-:W-:Y:S02]  /*0290*/  MOV R3, R5 ;  /* 0x0000000500037202 */ /* 0x000fe40000000f00 */
[----:B------:R-:W-:-:S07]  /*02a0*/  MOV R18, 0x2c0 ;  /* 0x000002c000127802 */ /* 0x000fce0000000f00 */
[----:B------:R-:W-:Y:S05]  /*02b0*/  CALL.REL.NOINC `($__internal_0_$__cuda_sm3x_div_rn_noftz_f32_slowpath) ;  /* 0x0000000400c47944 */ /* 0x000fea0003c00000 */
[----:B------:R-:W-:-:S07]  /*02c0*/  IMAD.MOV.U32 R2, RZ, RZ, R20 ;  /* 0x000000ffff027224 */ /* 0x000fce00078e0014 */
.L_x_3:
[----:B------:R-:W-:Y:S05]  /*02d0*/  BSYNC.RECONVERGENT B0 ;  /* 0x0000000000007941 */ /* 0x000fea0003800200 */
.L_x_2:
[----:B------:R-:W0:Y:S01]  /*02e0*/  LDCU UR6, c[0x0][0x3d4] ;  /* 0x00007a80ff0677ac */ /* 0x000e220008000800 */
[----:B------:R-:W-:Y:S01]  /*02f0*/  BSSY.RECONVERGENT B0, `(.L_x_4) ;  /* 0x0000059000007945 */ /* 0x000fe20003800200 */
[----:B------:R-:W-:Y:S01]  /*0300*/  FADD.SAT R13, RZ, R13 ;  /* 0x0000000dff0d7221 */ /* 0x000fe20000002000 */
[----:B------:R-:W-:Y:S01]  /*0310*/  FADD.SAT R2, RZ, R2 ;  /* 0x00000002ff027221 */ /* 0x000fe20000002000 */
[----:B------:R-:W1:Y:S01]  /*0320*/  LDCU.64 UR4, c[0x0][0x358] ;  /* 0x00006b00ff0477ac */ /* 0x000e620008000a00 */
[----:B0-----:R-:W-:-:S09]  /*0330*/  UISETP.GE.AND UP0, UPT, UR6, 0x1, UPT ;  /* 0x000000010600788c */ /* 0x001fd2000bf06270 */
[----:B-1----:R-:W-:Y:S05]  /*0340*/  BRA.U !UP0, `(.L_x_5) ;  /* 0x00000005084c7547 */ /* 0x002fea000b800000 */
[----:B------:R-:W0:Y:S01]  /*0350*/  LDC.64 R10, c[0x0][0x3b8] ;  /* 0x0000ee00ff0a7b82 */ /* 0x000e220000000a00 */
[----:B------:R-:W-:Y:S02]  /*0360*/  HFMA2 R12, -RZ, RZ, 0, 0 ;  /* 0x00000000ff0c7431 */ /* 0x000fe400000001ff */
[----:B------:R-:W-:Y:S01]  /*0370*/  FADD R14, -R2, 1 ;  /* 0x3f800000020e7421 */ /* 0x000fe20000000100 */
[----:B------:R-:W1:Y:S01]  /*0380*/  LDCU UR12, c[0x0][0x3d4] ;  /* 0x00007a80ff0c77ac */ /* 0x000e620008000800 */
[----:B------:R-:W2:Y:S03]  /*0390*/  LDCU UR6, c[0x0][0x3c0] ;  /* 0x00007800ff0677ac */ /* 0x000ea60008000800 */
[----:B------:R-:W3:Y:S01]  /*03a0*/  LDC.64 R8, c[0x0][0x380] ;  /* 0x0000e000ff087b82 */ /* 0x000ee20000000a00 */
[----:B------:R-:W4:Y:S02]  /*03b0*/  LDCU UR7, c[0x0][0x388] ;  /* 0x00007100ff0777ac */ /* 0x000f240008000800 */
.L_x_11:
[----:B--2---:R-:W-:-:S05]  /*03c0*/  IMAD R3, R12, UR6, RZ ;  /* 0x000000060c037c24 */ /* 0x004fca000f8e02ff */
[----:B0-----:R-:W-:-:S05]  /*03d0*/  IADD3 R2, P0, PT, R3, R10, RZ ;  /* 0x0000000a03027210 */ /* 0x001fca0007f1e0ff */
[----:B------:R-:W-:-:S05]  /*03e0*/  IMAD.X R3, RZ, RZ, R11, P0 ;  /* 0x000000ffff037224 */ /* 0x000fca00000e060b */
[----:B------:R-:W4:Y:S04]  /*03f0*/  LDG.E R5, desc[UR4][R2.64+0x4] ;  /* 0x0000040402057981 */ /* 0x000f28000c1e1900 */
[----:B------:R-:W2:Y:S04]  /*0400*/  LDG.E R0, desc[UR4][R2.64] ;  /* 0x0000000402007981 */ /* 0x000ea8000c1e1900 */
[----:B------:R-:W5:Y:S01]  /*0410*/  LDG.E R6, desc[UR4][R2.64+0x8] ;  /* 0x0000080402067981 */ /* 0x000f62000c1e1900 */
[----:B----4-:R-:W-:Y:S02]  /*0420*/  IMAD R5, R5, UR7, RZ ;  /* 0x0000000705057c24 */ /* 0x010fe4000f8e02ff */
[----:B--2---:R-:W-:-:S02]  /*0430*/  IMAD R19, R0, UR7, RZ ;  /* 0x0000000700137c24 */ /* 0x004fc4000f8e02ff */
[----:B-----5:R-:W-:Y:S01]  /*0440*/  IMAD R23, R6, UR7, RZ ;  /* 0x0000000706177c24 */ /* 0x020fe2000f8e02ff */
[-C--:B---3--:R-:W-:Y:S02]  /*0450*/  IADD3 R20, P1, PT, R5, R8.reuse, RZ ;  /* 0x0000000805147210 */ /* 0x088fe40007f3e0ff */
[-C--:B------:R-:W-:Y:S02]  /*0460*/  IADD3 R18, P0, PT, R19, R8.reuse, RZ ;  /* 0x0000000813127210 */ /* 0x080fe40007f1e0ff */
[----:B------:R-:W-:Y:S01]  /*0470*/  IADD3 R22, P2, PT, R23, R8, RZ ;  /* 0x0000000817167210 */ /* 0x000fe20007f5e0ff */
[----:B------:R-:W-:Y:S01]  /*0480*/  IMAD.X R21, RZ, RZ, R9, P1 ;  /* 0x000000ffff157224 */ /* 0x000fe200008e0609 */
[-C--:B------:R-:W-:Y:S02]  /*0490*/  IADD3.X R19, PT, PT, RZ, R9.reuse, RZ, P0, !PT ;  /* 0x00000009ff137210 */ /* 0x080fe400007fe4ff */
[----:B------:R-:W-:-:S03]  /*04a0*/  IADD3.X R23, PT, PT, RZ, R9, RZ, P2, !PT ;  /* 0x00000009ff177210 */ /* 0x000fc600017fe4ff */
[----:B------:R-:W2:Y:S04]  /*04b0*/  LDG.E.64 R20, desc[UR4][R20.64] ;  /* 0x0000000414147981 */ /* 0x000ea8000c1e1b00 */
[----:B------:R-:W2:Y:S04]  /*04c0*/  LDG.E.64 R18, desc[UR4][R18.64] ;  /* 0x0000000412127981 */ /* 0x000ea8000c1e1b00 */
[----:B------:R-:W3:Y:S01]  /*04d0*/  LDG.E.64 R22, desc[UR4][R22.64] ;  /* 0x0000000416167981 */ /* 0x000ee2000c1e1b00 */
[----:B------:R-:W-:Y:S01]  /*04e0*/  BSSY.RECONVERGENT B1, `(.L_x_6) ;  /* 0x0000021000017945 */ /* 0x000fe20003800200 */
[C---:B--2---:R-:W-:Y:S01]  /*04f0*/  FADD R0, -R18.reuse, R20 ;  /* 0x0000001412007221 */ /* 0x044fe20000000100 */
[----:B---3--:R-:W-:Y:S01]  /*0500*/  FADD R3, -R18, R22 ;  /* 0x0000001612037221 */ /* 0x008fe20000000100 */
[C---:B------:R-:W-:Y:S01]  /*0510*/  FADD R2, -R19.reuse, R21 ;  /* 0x0000001513027221 */ /* 0x040fe20000000100 */
[----:B------:R-:W-:-:S02]  /*0520*/  FADD R17, -R19, R23 ;  /* 0x0000001713117221 */ /* 0x000fc40000000100 */
[CC--:B------:R-:W-:Y:S01]  /*0530*/  FFMA R15, R0.reuse, R3.reuse, RZ ;  /* 0x00000003000f7223 */ /* 0x0c0fe200000000ff */
[----:B------:R-:W-:Y:S01]  /*0540*/  FFMA R5, R0, R0, RZ ;  /* 0x0000000000057223 */ /* 0x000fe200000000ff */
[----:B------:R-:W-:Y:S02]  /*0550*/  FFMA R24, R3, R3, RZ ;  /* 0x0000000303187223 */ /* 0x000fe400000000ff */
[CC--:B------:R-:W-:Y:S01]  /*0560*/  FFMA R16, R2.reuse, R17.reuse, R15 ;  /* 0x0000001102107223 */ /* 0x0c0fe2000000000f */
[----:B------:R-:W-:Y:S01]  /*0570*/  FFMA R6, R2, R2, R5 ;  /* 0x0000000202067223 */ /* 0x000fe20000000005 */
[----:B------:R-:W-:Y:S02]  /*0580*/  FFMA R24, R17, R17, R24 ;  /* 0x0000001111187223 */ /* 0x000fe40000000018 */
[----:B------:R-:W-:Y:S01]  /*0590*/  FMUL R15, R16, R16 ;  /* 0x00000010100f7220 */ /* 0x000fe20000400000 */
[----:B------:R-:W-:-:S03]  /*05a0*/  FADD R18, R13, -R18 ;  /* 0x800000120d127221 */ /* 0x000fc60000000000 */
[----:B------:R-:W-:Y:S01]  /*05b0*/  FFMA R15, R6, R24, -R15 ;  /* 0x00000018060f7223 */ /* 0x000fe2000000080f */
[----:B------:R-:W-:Y:S01]  /*05c0*/  FADD R19, R14, -R19 ;  /* 0x800000130e137221 */ /* 0x000fe20000000000 */
[-C--:B------:R-:W-:Y:S02]  /*05d0*/  FFMA R20, R3, R18.reuse, RZ ;  /* 0x0000001203147223 */ /* 0x080fe400000000ff */
[----:B------:R-:W0:Y:S01]  /*05e0*/  MUFU.RCP R22, R15 ;  /* 0x0000000f00167308 */ /* 0x000e220000001000 */
[----:B------:R-:W-:Y:S01]  /*05f0*/  FFMA R3, R0, R18, RZ ;  /* 0x0000001200037223 */ /* 0x000fe200000000ff */
[----:B------:R-:W-:-:S03]  /*0600*/  FFMA R17, R17, R19, R20 ;  /* 0x0000001311117223 */ /* 0x000fc60000000014 */
[----:B------:R-:W-:Y:S01]  /*0610*/  FFMA R19, R2, R19, R3 ;  /* 0x0000001302137223 */ /* 0x000fe20000000003 */
[----:B------:R-:W-:-:S04]  /*0620*/  FMUL R3, R16, R17 ;  /* 0x0000001110037220 */ /* 0x000fc80000400000 */
[----:B------:R-:W-:-:S04]  /*0630*/  FFMA R2, R24, R19, -R3 ;  /* 0x0000001318027223 */ /* 0x000fc80000000803 */
[----:B------:R-:W2:Y:S01]  /*0640*/  FCHK P0, R2, R15 ;  /* 0x0000000f02007302 */ /* 0x000ea20000000000 */
[----:B0-----:R-:W-:-:S04]  /*0650*/  FFMA R5, -R15, R22, 1 ;  /* 0x3f8000000f057423 */ /* 0x001fc80000000116 */
[----:B------:R-:W-:-:S04]  /*0660*/  FFMA R5, R22, R5, R22 ;  /* 0x0000000516057223 */ /* 0x000fc80000000016 */
[----:B------:R-:W-:-:S04]  /*0670*/  FFMA R0, R2, R5, RZ ;  /* 0x0000000502007223 */ /* 0x000fc800000000ff */
[----:B------:R-:W-:-:S04]  /*0680*/  FFMA R3, -R15, R0, R2 ;  /* 0x000000000f037223 */ /* 0x000fc80000000102 */
[----:B------:R-:W-:Y:S01]  /*0690*/  FFMA R5, R5, R3, R0 ;  /* 0x0000000305057223 */ /* 0x000fe20000000000 */
[----:B--2---:R-:W-:Y:S06]  /*06a0*/  @!P0 BRA `(.L_x_7) ;  /* 0x0000000000108947 */ /* 0x004fec0003800000 */
[----:B------:R-:W-:Y:S01]  /*06b0*/  IMAD.MOV.U32 R3, RZ, RZ, R15 ;  /* 0x000000ffff037224 */ /* 0x000fe200078e000f */
[----:B------:R-:W-:-:S07]  /*06c0*/  MOV R18, 0x6e0 ;  /* 0x000006e000127802 */ /* 0x000fce0000000f00 */
[----:B-1----:R-:W-:Y:S05]  /*06d0*/  CALL.REL.NOINC `($__internal_0_$__cuda_sm3x_div_rn_noftz_f32_slowpath) ;  /* 0x0000000000bc7944 */ /* 0x002fea0003c00000 */
[----:B------:R-:W-:-:S07]  /*06e0*/  MOV R5, R20 ;  /* 0x0000001400057202 */ /* 0x000fce0000000f00 */
.L_x_7:
[----:B-1----:R-:W-:Y:S05]  /*06f0*/  BSYNC.RECONVERGENT B1 ;  /* 0x0000000000017941 */ /* 0x002fea0003800200 */
.L_x_6:
[----:B------:R-:W0:Y:S01]  /*0700*/  MUFU.RCP R0, R15 ;  /* 0x0000000f00007308 */ /* 0x000e220000001000 */
[----:B------:R-:W-:Y:S01]  /*0710*/  FMUL R19, R16, R19 ;  /* 0x0000001310137220 */ /* 0x000fe20000400000 */
[----:B------:R-:W-:Y:S03]  /*0720*/  BSSY.RECONVERGENT B1, `(.L_x_8) ;  /* 0x000000d000017945 */ /* 0x000fe60003800200 */
[----:B------:R-:W-:-:S04]  /*0730*/  FFMA R2, R6, R17, -R19 ;  /* 0x0000001106027223 */ /* 0x000fc80000000813 */
        /* <DEDUP_REMOVED lines=8> */
[----:B------:R-:W-:-:S07]  /*07c0*/  MOV R18, 0x7e0 ;  /* 0x000007e000127802 */ /* 0x000fce0000000f00 */
[----:B------:R-:W-:Y:S05]  /*07d0*/  CALL.REL.NOINC `($__internal_0_$__cuda_sm3x_div_rn_noftz_f32_slowpath) ;  /* 0x00000000007c7944 */ /* 0x000fea0003c00000 */
[----:B------:R-:W-:-:S07]  /*07e0*/  MOV R6, R20 ;  /* 0x0000001400067202 */ /* 0x000fce0000000f00 */
.L_x_9:
[----:B------:R-:W-:Y:S05]  /*07f0*/  BSYNC.RECONVERGENT B1 ;  /* 0x0000000000017941 */ /* 0x000fea0003800200 */
.L_x_8:
[C---:B------:R-:W-:Y:S01]  /*0800*/  FSETP.GE.AND P0, PT, R6.reuse, RZ, PT ;  /* 0x000000ff0600720b */ /* 0x040fe20003f06000 */
[----:B------:R-:W-:-:S03]  /*0810*/  FADD R0, R6, R5 ;  /* 0x0000000506007221 */ /* 0x000fc60000000000 */
[----:B------:R-:W-:-:S04]  /*0820*/  FSETP.LTU.OR P0, PT, R5, RZ, !P0 ;  /* 0x000000ff0500720b */ /* 0x000fc80004709400 */
[----:B------:R-:W-:-:S13]  /*0830*/  FSETP.GTU.OR P0, PT, R0, 1, P0 ;  /* 0x3f8000000000780b */ /* 0x000fda000070c400 */
[----:B------:R-:W-:Y:S05]  /*0840*/  @!P0 BRA `(.L_x_10) ;  /* 0x0000000000388947 */ /* 0x000fea0003800000 */
[----:B------:R-:W-:-:S05]  /*0850*/  VIADD R12, R12, 0x1 ;  /* 0x000000010c0c7836 */ /* 0x000fca0000000000 */
[----:B------:R-:W-:-:S13]  /*0860*/  ISETP.NE.AND P0, PT, R12, UR12, PT ;  /* 0x0000000c0c007c0c */ /* 0x000fda000bf05270 */
[----:B------:R-:W-:Y:S05]  /*0870*/  @P0 BRA `(.L_x_11) ;  /* 0xfffffff800d00947 */ /* 0x000fea000383ffff */
.L_x_5:
[----:B------:R-:W-:Y:S05]  /*0880*/  BSYNC.RECONVERGENT B0 ;  /* 0x0000000000007941 */ /* 0x000fea0003800200 */
.L_x_4:
[----:B------:R-:W0:Y:S01]  /*0890*/  LDCU.128 UR8, c[0x0][0x3f0] ;  /* 0x00007e00ff0877ac */ /* 0x000e220008000c00 */
[----:B------:R-:W-:Y:S02]  /*08a0*/  IMAD.MOV.U32 R6, RZ, RZ, RZ ;  /* 0x000000ffff067224 */ /* 0x000fe400078e00ff */
[----:B0-----:R-:W-:Y:S02]  /*08b0*/  IMAD R2, R7, UR10, RZ ;  /* 0x0000000a07027c24 */ /* 0x001fe4000f8e02ff */
[----:B------:R-:W-:Y:S02]  /*08c0*/  HFMA2 R7, -RZ, RZ, -1.875, 0 ;  /* 0xbf800000ff077431 */ /* 0x000fe400000001ff */
[----:B------:R-:W-:Y:S01]  /*08d0*/  IMAD R3, R4, UR11, RZ ;  /* 0x0000000b04037c24 */ /* 0x000fe2000f8e02ff */
[----:B------:R-:W-:-:S04]  /*08e0*/  CS2R R4, SRZ ;  /* 0x0000000000047805 */ /* 0x000fc8000001ff00 */
[----:B------:R-:W-:-:S04]  /*08f0*/  IADD3 R2, P0, P1, R3, UR8, R2 ;  /* 0x0000000803027c10 */ /* 0x000fc8000f91e002 */
[----:B------:R-:W-:-:S05]  /*0900*/  IADD3.X R3, PT, PT, RZ, UR9, RZ, P0, P1 ;  /* 0x00000009ff037c10 */ /* 0x000fca00087e24ff */
[----:B------:R-:W-:Y:S01]  /*0910*/  STG.E.128 desc[UR4][R2.64], R4 ;  /* 0x0000000402007986 */ /* 0x000fe2000c101d04 */
[----:B------:R-:W-:Y:S05]  /*0920*/  EXIT ;  /* 0x000000000000794d */ /* 0x000fea0003800000 */
.L_x_10:
[----:B------:R-:W0:Y:S01]  /*0930*/  LDCU.128 UR8, c[0x0][0x3f0] ;  /* 0x00007e00ff0877ac */ /* 0x000e220008000c00 */
[----:B------:R-:W-:Y:S01]  /*0940*/  FADD R9, -R5, 1 ;  /* 0x3f80000005097421 */ /* 0x000fe20000000100 */
[----:B0-----:R-:W-:Y:S01]  /*0950*/  IMAD R2, R7, UR10, RZ ;  /* 0x0000000a07027c24 */ /* 0x001fe2000f8e02ff */
[----:B------:R-:W-:Y:S01]  /*0960*/  I2FP.F32.U32 R7, R12 ;  /* 0x0000000c00077245 */ /* 0x000fe20000201000 */
[----:B------:R-:W-:Y:S02]  /*0970*/  IMAD R3, R4, UR11, RZ ;  /* 0x0000000b04037c24 */ /* 0x000fe4000f8e02ff */
[----:B------:R-:W-:-:S03]  /*0980*/  FADD R4, R9, -R6 ;  /* 0x8000000609047221 */ /* 0x000fc60000000000 */
[----:B------:R-:W-:-:S04]  /*0990*/  IADD3 R2, P0, P1, R3, UR8, R2 ;  /* 0x0000000803027c10 */ /* 0x000fc8000f91e002 */
[----:B------:R-:W-:-:S05]  /*09a0*/  IADD3.X R3, PT, PT, RZ, UR9, RZ, P0, P1 ;  /* 0x00000009ff037c10 */ /* 0x000fca00087e24ff */
[----:B------:R-:W-:Y:S01]  /*09b0*/  STG.E.128 desc[UR4][R2.64], R4 ;  /* 0x0000000402007986 */ /* 0x000fe2000c101d04 */
[----:B------:R-:W-:Y:S05]  /*09c0*/  EXIT ;  /* 0x000000000000794d */ /* 0x000fea0003800000 */
        .weak           $__internal_0_$__cuda_sm3x_div_rn_noftz_f32_slowpath
        .type           $__internal_0_$__cuda_sm3x_div_rn_noftz_f32_slowpath,@function
        .size           $__internal_0_$__cuda_sm3x_div_rn_noftz_f32_slowpath,(.L_x_26 - $__internal_0_$__cuda_sm3x_div_rn_noftz_f32_slowpath)
$__internal_0_$__cuda_sm3x_div_rn_noftz_f32_slowpath:
[----:B------:R-:W-:Y:S01]  /*09d0*/  SHF.R.U32.HI R20, RZ, 0x17, R3 ;  /* 0x00000017ff147819 */ /* 0x000fe20000011603 */
[----:B------:R-:W-:Y:S01]  /*09e0*/  BSSY.RECONVERGENT B2, `(.L_x_12) ;  /* 0x0000062000027945 */ /* 0x000fe20003800200 */
[----:B------:R-:W-:Y:S02]  /*09f0*/  SHF.R.U32.HI R22, RZ, 0x17, R2 ;  /* 0x00000017ff167819 */ /* 0x000fe40000011602 */
[----:B------:R-:W-:Y:S02]  /*0a00*/  LOP3.LUT R20, R20, 0xff, RZ, 0xc0, !PT ;  /* 0x000000ff14147812 */ /* 0x000fe400078ec0ff */
[----:B------:R-:W-:Y:S02]  /*0a10*/  LOP3.LUT R22, R22, 0xff, RZ, 0xc0, !PT ;  /* 0x000000ff16167812 */ /* 0x000fe400078ec0ff */
[----:B------:R-:W-:-:S03]  /*0a20*/  IADD3 R24, PT, PT, R20, -0x1, RZ ;  /* 0xffffffff14187810 */ /* 0x000fc60007ffe0ff */
[----:B------:R-:W-:Y:S01]  /*0a30*/  VIADD R23, R22, 0xffffffff ;  /* 0xffffffff16177836 */ /* 0x000fe20000000000 */
[----:B------:R-:W-:-:S04]  /*0a40*/  ISETP.GT.U32.AND P0, PT, R24, 0xfd, PT ;  /* 0x000000fd1800780c */ /* 0x000fc80003f04070 */
[----:B------:R-:W-:-:S13]  /*0a50*/  ISETP.GT.U32.OR P0, PT, R23, 0xfd, P0 ;  /* 0x000000fd1700780c */ /* 0x000fda0000704470 */
[----:B------:R-:W-:Y:S01]  /*0a60*/  @!P0 MOV R21, RZ ;  /* 0x000000ff00158202 */ /* 0x000fe20000000f00 */
[----:B------:R-:W-:Y:S06]  /*0a70*/  @!P0 BRA `(.L_x_13) ;  /* 0x00000000005c8947 */ /* 0x000fec0003800000 */
[----:B------:R-:W-:Y:S02]  /*0a80*/  FSETP.GTU.FTZ.AND P0, PT, |R2|, +INF , PT ;  /* 0x7f8000000200780b */ /* 0x000fe40003f1c200 */
[----:B------:R-:W-:-:S04]  /*0a90*/  FSETP.GTU.FTZ.AND P1, PT, |R3|, +INF , PT ;  /* 0x7f8000000300780b */ /* 0x000fc80003f3c200 */
[----:B------:R-:W-:-:S13]  /*0aa0*/  PLOP3.LUT P0, PT, P0, P1, PT, 0xf8, 0x8f ;  /* 0x00000000008f781c */ /* 0x000fda0000703f70 */
[----:B------:R-:W-:Y:S05]  /*0ab0*/  @P0 BRA `(.L_x_14) ;  /* 0x00000004004c0947 */ /* 0x000fea0003800000 */
[----:B------:R-:W-:-:S13]  /*0ac0*/  LOP3.LUT P0, RZ, R3, 0x7fffffff, R2, 0xc8, !PT ;  /* 0x7fffffff03ff7812 */ /* 0x000fda000780c802 */
[----:B------:R-:W-:Y:S05]  /*0ad0*/  @!P0 BRA `(.L_x_15) ;  /* 0x00000004003c8947 */ /* 0x000fea0003800000 */
[C---:B------:R-:W-:Y:S02]  /*0ae0*/  FSETP.NEU.FTZ.AND P2, PT, |R2|.reuse, +INF , PT ;  /* 0x7f8000000200780b */ /* 0x040fe40003f5d200 */
[----:B------:R-:W-:Y:S02]  /*0af0*/  FSETP.NEU.FTZ.AND P1, PT, |R3|, +INF , PT ;  /* 0x7f8000000300780b */ /* 0x000fe40003f3d200 */
[----:B------:R-:W-:-:S11]  /*0b00*/  FSETP.NEU.FTZ.AND P0, PT, |R2|, +INF , PT ;  /* 0x7f8000000200780b */ /* 0x000fd60003f1d200 */
[----:B------:R-:W-:Y:S05]  /*0b10*/  @!P1 BRA !P2, `(.L_x_15) ;  /* 0x00000004002c9947 */ /* 0x000fea0005000000 */
[----:B------:R-:W-:-:S04]  /*0b20*/  LOP3.LUT P2, RZ, R2, 0x7fffffff, RZ, 0xc0, !PT ;  /* 0x7fffffff02ff7812 */ /* 0x000fc8000784c0ff */
[----:B------:R-:W-:-:S13]  /*0b30*/  PLOP3.LUT P1, PT, P1, P2, PT, 0x2f, 0xf2 ;  /* 0x0000000000f2781c */ /* 0x000fda0000f24577 */
[----:B------:R-:W-:Y:S05]  /*0b40*/  @P1 BRA `(.L_x_16) ;  /* 0x0000000400181947 */ /* 0x000fea0003800000 */
[----:B------:R-:W-:-:S04]  /*0b50*/  LOP3.LUT P1, RZ, R3, 0x7fffffff, RZ, 0xc0, !PT ;  /* 0x7fffffff03ff7812 */ /* 0x000fc8000782c0ff */
[----:B------:R-:W-:-:S13]  /*0b60*/  PLOP3.LUT P0, PT, P0, P1, PT, 0x2f, 0xf2 ;  /* 0x0000000000f2781c */ /* 0x000fda0000702577 */
[----:B------:R-:W-:Y:S05]  /*0b70*/  @P0 BRA `(.L_x_17) ;  /* 0x0000000400000947 */ /* 0x000fea0003800000 */
[----:B------:R-:W-:Y:S02]  /*0b80*/  ISETP.GE.AND P0, PT, R23, RZ, PT ;  /* 0x000000ff1700720c */ /* 0x000fe40003f06270 */
[----:B------:R-:W-:-:S11]  /*0b90*/  ISETP.GE.AND P1, PT, R24, RZ, PT ;  /* 0x000000ff1800720c */ /* 0x000fd60003f26270 */
[----:B------:R-:W-:Y:S01]  /*0ba0*/  @P0 IMAD.MOV.U32 R21, RZ, RZ, RZ ;  /* 0x000000ffff150224 */ /* 0x000fe200078e00ff */
[----:B------:R-:W-:Y:S01]  /*0bb0*/  @!P0 MOV R21, 0xffffffc0 ;  /* 0xffffffc000158802 */ /* 0x000fe20000000f00 */
[----:B------:R-:W-:Y:S01]  /*0bc0*/  @!P0 FFMA R2, R2, 1.84467440737095516160e+19, RZ ;  /* 0x5f80000002028823 */ /* 0x000fe200000000ff */
[----:B------:R-:W-:-:S03]  /*0bd0*/  @!P1 FFMA R3, R3, 1.84467440737095516160e+19, RZ ;  /* 0x5f80000003039823 */ /* 0x000fc600000000ff */
[----:B------:R-:W-:-:S07]  /*0be0*/  @!P1 VIADD R21, R21, 0x40 ;  /* 0x0000004015159836 */ /* 0x000fce0000000000 */
.L_x_13:
[----:B------:R-:W-:Y:S01]  /*0bf0*/  LEA R24, R20, 0xc0800000, 0x17 ;  /* 0xc080000014187811 */ /* 0x000fe200078eb8ff */
[----:B------:R-:W-:Y:S01]  /*0c00*/  VIADD R23, R22, 0xffffff81 ;  /* 0xffffff8116177836 */ /* 0x000fe20000000000 */
[----:B------:R-:W-:Y:S02]  /*0c10*/  BSSY.RECONVERGENT B3, `(.L_x_18) ;  /* 0x0000035000037945 */ /* 0x000fe40003800200 */
[----:B------:R-:W-:Y:S01]  /*0c20*/  IADD3 R24, PT, PT, -R24, R3, RZ ;  /* 0x0000000318187210 */ /* 0x000fe20007ffe1ff */
[----:B------:R-:W-:-:S03]  /*0c30*/  IMAD R2, R23, -0x800000, R2 ;  /* 0xff80000017027824 */ /* 0x000fc600078e0202 */
[----:B------:R0:W1:Y:S01]  /*0c40*/  MUFU.RCP R26, R24 ;  /* 0x00000018001a7308 */ /* 0x0000620000001000 */
[----:B------:R-:W-:Y:S01]  /*0c50*/  FADD.FTZ R25, -R24, -RZ ;  /* 0x800000ff18197221 */ /* 0x000fe20000010100 */
[----:B0-----:R-:W-:-:S04]  /*0c60*/  IADD3 R24, PT, PT, R23, 0x7f, -R20 ;  /* 0x0000007f17187810 */ /* 0x001fc80007ffe814 */
[----:B------:R-:W-:Y:S01]  /*0c70*/  IADD3 R21, PT, PT, R24, R21, RZ ;  /* 0x0000001518157210 */ /* 0x000fe20007ffe0ff */
[----:B-1----:R-:W-:-:S04]  /*0c80*/  FFMA R3, R26, R25, 1 ;  /* 0x3f8000001a037423 */ /* 0x002fc80000000019 */
[----:B------:R-:W-:-:S04]  /*0c90*/  FFMA R3, R26, R3, R26 ;  /* 0x000000031a037223 */ /* 0x000fc8000000001a */
[----:B------:R-:W-:-:S04]  /*0ca0*/  FFMA R22, R2, R3, RZ ;  /* 0x0000000302167223 */ /* 0x000fc800000000ff */
[----:B------:R-:W-:-:S04]  /*0cb0*/  FFMA R26, R25, R22, R2 ;  /* 0x00000016191a7223 */ /* 0x000fc80000000002 */
[----:B------:R-:W-:-:S04]  /*0cc0*/  FFMA R22, R3, R26, R22 ;  /* 0x0000001a03167223 */ /* 0x000fc80000000016 */
[----:B------:R-:W-:-:S04]  /*0cd0*/  FFMA R25, R25, R22, R2 ;  /* 0x0000001619197223 */ /* 0x000fc80000000002 */
[----:B------:R-:W-:-:S05]  /*0ce0*/  FFMA R2, R3, R25, R22 ;  /* 0x0000001903027223 */ /* 0x000fca0000000016 */
[----:B------:R-:W-:-:S04]  /*0cf0*/  SHF.R.U32.HI R20, RZ, 0x17, R2 ;  /* 0x00000017ff147819 */ /* 0x000fc80000011602 */
[----:B------:R-:W-:-:S05]  /*0d00*/  LOP3.LUT R20, R20, 0xff, RZ, 0xc0, !PT ;  /* 0x000000ff14147812 */ /* 0x000fca00078ec0ff */
[----:B------:R-:W-:-:S05]  /*0d10*/  IMAD.IADD R20, R20, 0x1, R21 ;  /* 0x0000000114147824 */ /* 0x000fca00078e0215 */
[----:B------:R-:W-:-:S04]  /*0d20*/  IADD3 R23, PT, PT, R20, -0x1, RZ ;  /* 0xffffffff14177810 */ /* 0x000fc80007ffe0ff */
[----:B------:R-:W-:-:S13]  /*0d30*/  ISETP.GE.U32.AND P0, PT, R23, 0xfe, PT ;  /* 0x000000fe1700780c */ /* 0x000fda0003f06070 */
[----:B------:R-:W-:Y:S05]  /*0d40*/  @!P0 BRA `(.L_x_19) ;  /* 0x0000000000808947 */ /* 0x000fea0003800000 */
[----:B------:R-:W-:-:S13]  /*0d50*/  ISETP.GT.AND P0, PT, R20, 0xfe, PT ;  /* 0x000000fe1400780c */ /* 0x000fda0003f04270 */
[----:B------:R-:W-:Y:S05]  /*0d60*/  @P0 BRA `(.L_x_20) ;  /* 0x00000000006c0947 */ /* 0x000fea0003800000 */
[----:B------:R-:W-:-:S13]  /*0d70*/  ISETP.GE.AND P0, PT, R20, 0x1, PT ;  /* 0x000000011400780c */ /* 0x000fda0003f06270 */
[----:B------:R-:W-:Y:S05]  /*0d80*/  @P0 BRA `(.L_x_21) ;  /* 0x0000000000740947 */ /* 0x000fea0003800000 */
[----:B------:R-:W-:Y:S02]  /*0d90*/  ISETP.GE.AND P0, PT, R20, -0x18, PT ;  /* 0xffffffe81400780c */ /* 0x000fe40003f06270 */
[----:B------:R-:W-:-:S11]  /*0da0*/  LOP3.LUT R2, R2, 0x80000000, RZ, 0xc0, !PT ;  /* 0x8000000002027812 */ /* 0x000fd600078ec0ff */
[----:B------:R-:W-:Y:S05]  /*0db0*/  @!P0 BRA `(.L_x_21) ;  /* 0x0000000000688947 */ /* 0x000fea0003800000 */
[-CC-:B------:R-:W-:Y:S01]  /*0dc0*/  FFMA.RZ R21, R3, R25.reuse, R22.reuse ;  /* 0x0000001903157223 */ /* 0x180fe2000000c016 */
[C---:B------:R-:W-:Y:S01]  /*0dd0*/  VIADD R24, R20.reuse, 0x20 ;  /* 0x0000002014187836 */ /* 0x040fe20000000000 */
[C---:B------:R-:W-:Y:S02]  /*0de0*/  ISETP.NE.AND P2, PT, R20.reuse, RZ, PT ;  /* 0x000000ff1400720c */ /* 0x040fe40003f45270 */
[C---:B------:R-:W-:Y:S02]  /*0df0*/  ISETP.NE.AND P1, PT, R20.reuse, RZ, PT ;  /* 0x000000ff1400720c */ /* 0x040fe40003f25270 */
[----:B------:R-:W-:Y:S01]  /*0e00*/  LOP3.LUT R23, R21, 0x7fffff, RZ, 0xc0, !PT ;  /* 0x007fffff15177812 */ /* 0x000fe200078ec0ff */
[CCC-:B------:R-:W-:Y:S01]  /*0e10*/  FFMA.RP R21, R3.reuse, R25.reuse, R22.reuse ;  /* 0x0000001903157223 */ /* 0x1c0fe20000008016 */
[----:B------:R-:W-:Y:S01]  /*0e20*/  FFMA.RM R22, R3, R25, R22 ;  /* 0x0000001903167223 */ /* 0x000fe20000004016 */
[----:B------:R-:W-:Y:S02]  /*0e30*/  IADD3 R20, PT, PT, -R20, RZ, RZ ;  /* 0x000000ff14147210 */ /* 0x000fe40007ffe1ff */
[----:B------:R-:W-:-:S02]  /*0e40*/  LOP3.LUT R23, R23, 0x800000, RZ, 0xfc, !PT ;  /* 0x0080000017177812 */ /* 0x000fc400078efcff */
[----:B------:R-:W-:Y:S02]  /*0e50*/  FSETP.NEU.FTZ.AND P0, PT, R21, R22, PT ;  /* 0x000000161500720b */ /* 0x000fe40003f1d000 */
[----:B------:R-:W-:Y:S02]  /*0e60*/  SHF.L.U32 R24, R23, R24, RZ ;  /* 0x0000001817187219 */ /* 0x000fe400000006ff */
[----:B------:R-:W-:Y:S02]  /*0e70*/  SEL R20, R20, RZ, P2 ;  /* 0x000000ff14147207 */ /* 0x000fe40001000000 */
[----:B------:R-:W-:Y:S02]  /*0e80*/  ISETP.NE.AND P1, PT, R24, RZ, P1 ;  /* 0x000000ff1800720c */ /* 0x000fe40000f25270 */
[----:B------:R-:W-:Y:S02]  /*0e90*/  SHF.R.U32.HI R20, RZ, R20, R23 ;  /* 0x00000014ff147219 */ /* 0x000fe40000011617 */
[----:B------:R-:W-:-:S02]  /*0ea0*/  PLOP3.LUT P0, PT, P0, P1, PT, 0xf8, 0x8f ;  /* 0x00000000008f781c */ /* 0x000fc40000703f70 */
[----:B------:R-:W-:Y:S02]  /*0eb0*/  SHF.R.U32.HI R22, RZ, 0x1, R20 ;  /* 0x00000001ff167819 */ /* 0x000fe40000011614 */
[----:B------:R-:W-:-:S04]  /*0ec0*/  SEL R3, RZ, 0x1, !P0 ;  /* 0x00000001ff037807 */ /* 0x000fc80004000000 */
[----:B------:R-:W-:-:S04]  /*0ed0*/  LOP3.LUT R3, R3, 0x1, R22, 0xf8, !PT ;  /* 0x0000000103037812 */ /* 0x000fc800078ef816 */
[----:B------:R-:W-:-:S05]  /*0ee0*/  LOP3.LUT R3, R3, R20, RZ, 0xc0, !PT ;  /* 0x0000001403037212 */ /* 0x000fca00078ec0ff */
[----:B------:R-:W-:-:S05]  /*0ef0*/  IMAD.IADD R3, R22, 0x1, R3 ;  /* 0x0000000116037824 */ /* 0x000fca00078e0203 */
[----:B------:R-:W-:Y:S01]  /*0f00*/  LOP3.LUT R2, R3, R2, RZ, 0xfc, !PT ;  /* 0x0000000203027212 */ /* 0x000fe200078efcff */
[----:B------:R-:W-:Y:S06]  /*0f10*/  BRA `(.L_x_21) ;  /* 0x0000000000107947 */ /* 0x000fec0003800000 */
.L_x_20:
[----:B------:R-:W-:-:S04]  /*0f20*/  LOP3.LUT R2, R2, 0x80000000, RZ, 0xc0, !PT ;  /* 0x8000000002027812 */ /* 0x000fc800078ec0ff */
[----:B------:R-:W-:Y:S01]  /*0f30*/  LOP3.LUT R2, R2, 0x7f800000, RZ, 0xfc, !PT ;  /* 0x7f80000002027812 */ /* 0x000fe200078efcff */
[----:B------:R-:W-:Y:S06]  /*0f40*/  BRA `(.L_x_21) ;  /* 0x0000000000047947 */ /* 0x000fec0003800000 */
.L_x_19:
[----:B------:R-:W-:-:S07]  /*0f50*/  LEA R2, R21, R2, 0x17 ;  /* 0x0000000215027211 */ /* 0x000fce00078eb8ff */
.L_x_21:
[----:B------:R-:W-:Y:S05]  /*0f60*/  BSYNC.RECONVERGENT B3 ;  /* 0x0000000000037941 */ /* 0x000fea0003800200 */
.L_x_18:
[----:B------:R-:W-:Y:S05]  /*0f70*/  BRA `(.L_x_22) ;  /* 0x0000000000207947 */ /* 0x000fea0003800000 */
.L_x_17:
[----:B------:R-:W-:-:S04]  /*0f80*/  LOP3.LUT R2, R3, 0x80000000, R2, 0x48, !PT ;  /* 0x8000000003027812 */ /* 0x000fc800078e4802 */
[----:B------:R-:W-:Y:S01]  /*0f90*/  LOP3.LUT R2, R2, 0x7f800000, RZ, 0xfc, !PT ;  /* 0x7f80000002027812 */ /* 0x000fe200078efcff */
[----:B------:R-:W-:Y:S06]  /*0fa0*/  BRA `(.L_x_22) ;  /* 0x0000000000147947 */ /* 0x000fec0003800000 */
.L_x_16:
[----:B------:R-:W-:Y:S01]  /*0fb0*/  LOP3.LUT R2, R3, 0x80000000, R2, 0x48, !PT ;  /* 0x8000000003027812 */ /* 0x000fe200078e4802 */
[----:B------:R-:W-:Y:S06]  /*0fc0*/  BRA `(.L_x_22) ;  /* 0x00000000000c7947 */ /* 0x000fec0003800000 */
.L_x_15:
[----:B------:R-:W0:Y:S01]  /*0fd0*/  MUFU.RSQ R2, -QNAN ;  /* 0xffc0000000027908 */ /* 0x000e220000001400 */
[----:B------:R-:W-:Y:S05]  /*0fe0*/  BRA `(.L_x_22) ;  /* 0x0000000000047947 */ /* 0x000fea0003800000 */
.L_x_14:
[----:B------:R-:W-:-:S07]  /*0ff0*/  FADD.FTZ R2, R2, R3 ;  /* 0x0000000302027221 */ /* 0x000fce0000010000 */
.L_x_22:
[----:B------:R-:W-:Y:S05]  /*1000*/  BSYNC.RECONVERGENT B2 ;  /* 0x0000000000027941 */ /* 0x000fea0003800200 */
.L_x_12:
[----:B------:R-:W-:Y:S02]  /*1010*/  HFMA2 R3, -RZ, RZ, 0, 0 ;  /* 0x00000000ff037431 */ /* 0x000fe400000001ff */
[----:B0-----:R-:W-:Y:S01]  /*1020*/  IMAD.MOV.U32 R20, RZ, RZ, R2 ;  /* 0x000000ffff147224 */ /* 0x001fe200078e0002 */
[----:B------:R-:W-:-:S04]  /*1030*/  MOV R2, R18 ;  /* 0x0000001200027202 */ /* 0x000fc80000000f00 */
[----:B------:R-:W-:Y:S05]  /*1040*/  RET.REL.NODEC R2 `(_Z17__kernel__bake_uv10TensorViewS_S_) ;  /* 0xffffffec02ec7950 */ /* 0x000fea0003c3ffff */
.L_x_23:
[----:B------:R-:W-:-:S00]  /*1050*/  BRA `(.L_x_23) ;  /* 0xfffffffc00fc7947 */ /* 0x000fc0000383ffff */
[----:B------:R-:W-:-:S00]  /*1060*/  NOP ;  /* 0x0000000000007918 */ /* 0x000fc00000000000 */
        /* <DEDUP_REMOVED lines=9> */
.L_x_26:


//--------------------- .text._Z21__kernel__interpolate10TensorViewS_S_S_ --------------------------
	.section	.text._Z21__kernel__interpolate10TensorViewS_S_S_,"ax",@progbits
	.align	128
        .global         _Z21__kernel__interpolate10TensorViewS_S_S_
        .type           _Z21__kernel__interpolate10TensorViewS_S_S_,@function
        .size           _Z21__kernel__interpolate10TensorViewS_S_S_,(.L_x_28 - _Z21__kernel__interpolate10TensorViewS_S_S_)
        .other          _Z21__kernel__interpolate10TensorViewS_S_S_,@"STO_CUDA_ENTRY STV_DEFAULT"
_Z21__kernel__interpolate10TensorViewS_S_S_:
.text._Z21__kernel__interpolate10TensorViewS_S_S_:
[----:B------:R-:W-:Y:S01]  /*0000*/  LDC R1, c[0x0][0x37c] ;  /* 0x0000df00ff017b82 */ /* 0x000fe20000000800 */
[----:B------:R-:W0:Y:S07]  /*0010*/  S2R R3, SR_TID.Y ;  /* 0x0000000000037919 */ /* 0x000e2e0000002200 */
[----:B------:R-:W1:Y:S01]  /*0020*/  LDC R8, c[0x0][0x360] ;  /* 0x0000d800ff087b82 */ /* 0x000e620000000800 */
[----:B------:R-:W2:Y:S01]  /*0030*/  LDCU UR6, c[0x0][0x448] ;  /* 0x00008900ff0677ac */ /* 0x000ea20008000800 */
[----:B------:R-:W1:Y:S01]  /*0040*/  S2R R5, SR_TID.X ;  /* 0x0000000000057919 */ /* 0x000e620000002100 */
[----:B------:R-:W3:Y:S05]  /*0050*/  LDCU UR7, c[0x0][0x444] ;  /* 0x00008880ff0777ac */ /* 0x000eea0008000800 */
[----:B------:R-:W0:Y:S08]  /*0060*/  S2UR UR5, SR_CTAID.Y ;  /* 0x00000000000579c3 */ /* 0x000e300000002600 */
[----:B------:R-:W0:Y:S08]  /*0070*/  LDC R0, c[0x0][0x364] ;  /* 0x0000d900ff007b82 */ /* 0x000e300000000800 */
[----:B------:R-:W1:Y:S01]  /*0080*/  S2UR UR4, SR_CTAID.X ;  /* 0x00000000000479c3 */ /* 0x000e620000002500 */
[----:B0-----:R-:W-:-:S05]  /*0090*/  IMAD R0, R0, UR5, R3 ;  /* 0x0000000500007c24 */ /* 0x001fca000f8e0203 */
[----:B--2---:R-:W-:Y:S01]  /*00a0*/  ISETP.GT.U32.AND P0, PT, R0, UR6, PT ;  /* 0x0000000600007c0c */ /* 0x004fe2000bf04070 */
[----:B-1----:R-:W-:-:S05]  /*00b0*/  IMAD R8, R8, UR4, R5 ;  /* 0x0000000408087c24 */ /* 0x002fca000f8e0205 */
[----:B---3--:R-:W-:-:S13]  /*00c0*/  ISETP.GT.U32.OR P0, PT, R8, UR7, P0 ;  /* 0x0000000708007c0c */ /* 0x008fda0008704470 */
[----:B------:R-:W-:Y:S05]  /*00d0*/  @P0 EXIT ;  /* 0x000000000000094d */ /* 0x000fea0003800000 */
[----:B------:R-:W0:Y:S01]  /*00e0*/  LDCU.128 UR8, c[0x0][0x3f0] ;  /* 0x00007e00ff0877ac */ /* 0x000e220008000c00 */
[----:B------:R-:W1:Y:S01]  /*00f0*/  LDCU.64 UR4, c[0x0][0x358] ;  /* 0x00006b00ff0477ac */ /* 0x000e620008000a00 */
[----:B0-----:R-:W-:Y:S02]  /*0100*/  IMAD R4, R8, UR10, RZ ;  /* 0x0000000a08047c24 */ /* 0x001fe4000f8e02ff */
[----:B------:R-:W-:-:S05]  /*0110*/  IMAD R5, R0, UR11, RZ ;  /* 0x0000000b00057c24 */ /* 0x000fca000f8e02ff */
[----:B------:R-:W-:-:S04]  /*0120*/  IADD3 R4, P0, P1, R5, UR8, R4 ;  /* 0x0000000805047c10 */ /* 0x000fc8000f91e004 */
[----:B------:R-:W-:-:S05]  /*0130*/  IADD3.X R5, PT, PT, RZ, UR9, RZ, P0, P1 ;  /* 0x00000009ff057c10 */ /* 0x000fca00087e24ff */
[----:B-1----:R-:W2:Y:S02]  /*0140*/  LDG.E R2, desc[UR4][R4.64+0xc] ;  /* 0x00000c0404027981 */ /* 0x002ea4000c1e1900 */
[----:B--2---:R-:W0:Y:S02]  /*0150*/  F2I.TRUNC.NTZ R2, R2 ;  /* 0x0000000200027305 */ /* 0x004e24000020f100 */
[----:B0-----:R-:W-:-:S13]  /*0160*/  ISETP.GT.AND P0, PT, R2, -0x1, PT ;  /* 0xffffffff0200780c */ /* 0x001fda0003f04270 */
[----:B------:R-:W-:Y:S05]  /*0170*/  @P0 BRA `(.L_x_24) ;  /* 0x0000000000280947 */ /* 0x000fea0003800000 */
[----:B------:R-:W0:Y:S01]  /*0180*/  LDCU.64 UR6, c[0x0][0x430] ;  /* 0x00008600ff0677ac */ /* 0x000e220008000a00 */
[----:B------:R-:W1:Y:S01]  /*0190*/  LDCU.64 UR8, c[0x0][0x428] ;  /* 0x00008500ff0877ac */ /* 0x000e620008000a00 */
[----:B0-----:R-:W-:Y:S02]  /*01a0*/  IMAD R2, R8, UR6, RZ ;  /* 0x0000000608027c24 */ /* 0x001fe4000f8e02ff */
[----:B------:R-:W-:-:S05]  /*01b0*/  IMAD R3, R0, UR7, RZ ;  /* 0x0000000700037c24 */ /* 0x000fca000f8e02ff */
[----:B-1----:R-:W-:-:S04]  /*01c0*/  IADD3 R2, P0, P1, R3, UR8, R2 ;  /* 0x0000000803027c10 */ /* 0x002fc8000f91e002 */
[----:B------:R-:W-:-:S05]  /*01d0*/  IADD3.X R3, PT, PT, RZ, UR9, RZ, P0, P1 ;  /* 0x00000009ff037c10 */ /* 0x000fca00087e24ff */
[----:B------:R-:W-:Y:S04]  /*01e0*/  STG.E desc[UR4][R2.64], RZ ;  /* 0x000000ff02007986 */ /* 0x000fe8000c101904 */
[----:B------:R-:W-:Y:S04]  /*01f0*/  STG.E desc[UR4][R2.64+0x4], RZ ;  /* 0x000004ff02007986 */ /* 0x000fe8000c101904 */
[----:B------:R-:W-:Y:S01]  /*0200*/  STG.E desc[UR4][R2.64+0x8], RZ ;  /* 0x000008ff02007986 */ /* 0x000fe2000c101904 */
[----:B------:R-:W-:Y:S05]  /*0210*/  EXIT ;  /* 0x000000000000794d */ /* 0x000fea0003800000 */
.L_x_24:
[----:B------:R-:W0:Y:S01]  /*0220*/  LDC.64 R12, c[0x0][0x3b8] ;  /* 0x0000ee00ff0c7b82 */ /* 0x000e220000000a00 */
[----:B------:R-:W1:Y:S01]  /*0230*/  LDCU UR6, c[0x0][0x3c0] ;  /* 0x00007800ff0677ac */ /* 0x000e620008000800 */
[----:B------:R-:W2:Y:S01]  /*0240*/  LDCU.64 UR8, c[0x0][0x428] ;  /* 0x00008500ff0877ac */ /* 0x000ea20008000a00 */
[----:B-1----:R-:W-:Y:S01]  /*0250*/  IMAD R3, R2, UR6, RZ ;  /* 0x0000000602037c24 */ /* 0x002fe2000f8e02ff */
[----:B------:R-:W1:Y:S04]  /*0260*/  LDCU UR6, c[0x0][0x388] ;  /* 0x00007100ff0677ac */ /* 0x000e680008000800 */
[----:B0-----:R-:W-:Y:S02]  /*0270*/  IADD3 R12, P0, PT, R3, R12, RZ ;  /* 0x0000000c030c7210 */ /* 0x001fe40007f1e0ff */
[----:B------:R-:W0:Y:S02]  /*0280*/  LDC.64 R2, c[0x0][0x380] ;  /* 0x0000e000ff027b82 */ /* 0x000e240000000a00 */
[----:B------:R-:W-:-:S05]  /*0290*/  IADD3.X R13, PT, PT, RZ, R13, RZ, P0, !PT ;  /* 0x0000000dff0d7210 */ /* 0x000fca00007fe4ff */
[----:B------:R-:W1:Y:S04]  /*02a0*/  LDG.E R7, desc[UR4][R12.64+0x4] ;  /* 0x000004040c077981 */ /* 0x000e68000c1e1900 */
[----:B------:R-:W3:Y:S04]  /*02b0*/  LDG.E R6, desc[UR4][R12.64] ;  /* 0x000000040c067981 */ /* 0x000ee8000c1e1900 */
[----:B------:R-:W4:Y:S01]  /*02c0*/  LDG.E R9, desc[UR4][R12.64+0x8] ;  /* 0x000008040c097981 */ /* 0x000f22000c1e1900 */
[----:B-1----:R-:W-:Y:S02]  /*02d0*/  IMAD R7, R7, UR6, RZ ;  /* 0x0000000607077c24 */ /* 0x002fe4000f8e02ff */
[----:B---3--:R-:W-:-:S03]  /*02e0*/  IMAD R11, R6, UR6, RZ ;  /* 0x00000006060b7c24 */ /* 0x008fc6000f8e02ff */
[-C--:B0-----:R-:W-:Y:S02]  /*02f0*/  IADD3 R14, P1, PT, R7, R2.reuse, RZ ;  /* 0x00000002070e7210 */ /* 0x081fe40007f3e0ff */
[----:B------:R-:W3:Y:S01]  /*0300*/  LDG.E.128 R4, desc[UR4][R4.64] ;  /* 0x0000000404047981 */ /* 0x000ee2000c1e1d00 */
[----:B----4-:R-:W-:Y:S01]  /*0310*/  IMAD R9, R9, UR6, RZ ;  /* 0x0000000609097c24 */ /* 0x010fe2000f8e02ff */
[-C--:B------:R-:W-:Y:S01]  /*0320*/  IADD3 R10, P0, PT, R11, R2.reuse, RZ ;  /* 0x000000020b0a7210 */ /* 0x080fe20007f1e0ff */
[----:B------:R-:W0:Y:S01]  /*0330*/  LDCU.64 UR6, c[0x0][0x430] ;  /* 0x00008600ff0677ac */ /* 0x000e220008000a00 */
[-C--:B------:R-:W-:Y:S02]  /*0340*/  IADD3.X R15, PT, PT, RZ, R3.reuse, RZ, P1, !PT ;  /* 0x00000003ff0f7210 */ /* 0x080fe40000ffe4ff */
[----:B------:R-:W-:Y:S02]  /*0350*/  IADD3 R2, P1, PT, R9, R2, RZ ;  /* 0x0000000209027210 */ /* 0x000fe40007f3e0ff */
[-C--:B------:R-:W-:Y:S01]  /*0360*/  IADD3.X R11, PT, PT, RZ, R3.reuse, RZ, P0, !PT ;  /* 0x00000003ff0b7210 */ /* 0x080fe200007fe4ff */
[----:B------:R-:W3:Y:S01]  /*0370*/  LDG.E R12, desc[UR4][R14.64] ;  /* 0x000000040e0c7981 */ /* 0x000ee2000c1e1900 */
[----:B------:R-:W-:-:S03]  /*0380*/  IADD3.X R3, PT, PT, RZ, R3, RZ, P1, !PT ;  /* 0x00000003ff037210 */ /* 0x000fc60000ffe4ff */
[----:B------:R-:W4:Y:S04]  /*0390*/  LDG.E R16, desc[UR4][R14.64+0x4] ;  /* 0x000004040e107981 */ /* 0x000f28000c1e1900 */
[----:B------:R1:W5:Y:S04]  /*03a0*/  LDG.E R18, desc[UR4][R14.64+0x8] ;  /* 0x000008040e127981 */ /* 0x000368000c1e1900 */
[----:B------:R-:W5:Y:S04]  /*03b0*/  LDG.E R9, desc[UR4][R10.64] ;  /* 0x000000040a097981 */ /* 0x000f68000c1e1900 */
[----:B------:R-:W5:Y:S04]  /*03c0*/  LDG.E R13, desc[UR4][R10.64+0x4] ;  /* 0x000004040a0d7981 */ /* 0x000f68000c1e1900 */
[----:B------:R-:W5:Y:S04]  /*03d0*/  LDG.E R17, desc[UR4][R10.64+0x8] ;  /* 0x000008040a117981 */ /* 0x000f68000c1e1900 */
[----:B------:R-:W5:Y:S04]  /*03e0*/  LDG.E R19, desc[UR4][R2.64] ;  /* 0x0000000402137981 */ /* 0x000f68000c1e1900 */
[----:B------:R-:W5:Y:S04]  /*03f0*/  LDG.E R21, desc[UR4][R2.64+0x4] ;  /* 0x0000040402157981 */ /* 0x000f68000c1e1900 */
[----:B------:R-:W5:Y:S01]  /*0400*/  LDG.E R23, desc[UR4][R2.64+0x8] ;  /* 0x0000080402177981 */ /* 0x000f62000c1e1900 */
[----:B0-----:R-:W-:-:S02]  /*0410*/  IMAD R8, R8, UR6, RZ ;  /* 0x0000000608087c24 */ /* 0x001fc4000f8e02ff */
[----:B-1----:R-:W-:-:S05]  /*0420*/  IMAD R15, R0, UR7, RZ ;  /* 0x00000007000f7c24 */ /* 0x002fca000f8e02ff */
[----:B--2---:R-:W-:Y:S01]  /*0430*/  IADD3 R8, P0, P1, R15, UR8, R8 ;  /* 0x000000080f087c10 */ /* 0x004fe2000f91e008 */
[C---:B---3--:R-:W-:Y:S01]  /*0440*/  FMUL R7, R5.reuse, R12 ;  /* 0x0000000c05077220 */ /* 0x048fe20000400000 */
[C---:B----4-:R-:W-:Y:S01]  /*0450*/  FMUL R16, R5.reuse, R16 ;  /* 0x0000001005107220 */ /* 0x050fe20000400000 */
[----:B-----5:R-:W-:Y:S02]  /*0460*/  FMUL R18, R5, R18 ;  /* 0x0000001205127220 */ /* 0x020fe40000400000 */
[C---:B------:R-:W-:Y:S01]  /*0470*/  FFMA R7, R4.reuse, R9, R7 ;  /* 0x0000000904077223 */ /* 0x040fe20000000007 */
[C---:B------:R-:W-:Y:S01]  /*0480*/  FFMA R16, R4.reuse, R13, R16 ;  /* 0x0000000d04107223 */ /* 0x040fe20000000010 */
[----:B------:R-:W-:Y:S01]  /*0490*/  FFMA R18, R4, R17, R18 ;  /* 0x0000001104127223 */ /* 0x000fe20000000012 */
[----:B------:R-:W-:Y:S01]  /*04a0*/  IADD3.X R9, PT, PT, RZ, UR9, RZ, P0, P1 ;  /* 0x00000009ff097c10 */ /* 0x000fe200087e24ff */
[C---:B------:R-:W-:Y:S01]  /*04b0*/  FFMA R7, R6.reuse, R19, R7 ;  /* 0x0000001306077223 */ /* 0x040fe20000000007 */
[C---:B------:R-:W-:Y:S01]  /*04c0*/  FFMA R21, R6.reuse, R21, R16 ;  /* 0x0000001506157223 */ /* 0x040fe20000000010 */
[----:B------:R-:W-:-:S03]  /*04d0*/  FFMA R23, R6, R23, R18 ;  /* 0x0000001706177223 */ /* 0x000fc60000000012 */
[----:B------:R-:W-:Y:S04]  /*04e0*/  STG.E desc[UR4][R8.64], R7 ;  /* 0x0000000708007986 */ /* 0x000fe8000c101904 */
[----:B------:R-:W-:Y:S04]  /*04f0*/  STG.E desc[UR4][R8.64+0x4], R21 ;  /* 0x0000041508007986 */ /* 0x000fe8000c101904 */
[----:B------:R-:W-:Y:S01]  /*0500*/  STG.E desc[UR4][R8.64+0x8], R23 ;  /* 0x0000081708007986 */ /* 0x000fe2000c101904 */
[----:B------:R-:W-:Y:S05]  /*0510*/  EXIT ;  /* 0x000000000000794d */ /* 0x000fea0003800000 */
.L_x_25:
        /* <DEDUP_REMOVED lines=14> */
.L_x_28:


//--------------------- .nv.shared.reserved.0     --------------------------
	.section	.nv.shared.reserved.0,"aw",@nobits
	.weak		__nv_reservedSMEM_offset_0_alias
	.size		__nv_reservedSMEM_offset_0_alias, 0, 64
	.other		__nv_reservedSMEM_offset_0_alias,@"STO_CUDA_RESERVED_SHARED STV_DEFAULT"
__nv_reservedSMEM_offset_0_alias:
	.zero		0
	.zero		64


//--------------------- .nv.constant0._Z17__kernel__bake_uv10TensorViewS_S_ --------------------------
	.section	.nv.constant0._Z17__kernel__bake_uv10TensorViewS_S_,"a",@progbits
	.sectionflags	@""
	.align	4
.nv.constant0._Z17__kernel__bake_uv10TensorViewS_S_:
	.zero		1064


//--------------------- .nv.constant0._Z21__kernel__interpolate10TensorViewS_S_S_ --------------------------
	.section	.nv.constant0._Z21__kernel__interpolate10TensorViewS_S_S_,"a",@progbits
	.sectionflags	@""
	.align	4
.nv.constant0._Z21__kernel__interpolate10TensorViewS_S_S_:
	.zero		1120


//--------------------- SYMBOLS --------------------------

	.type		.nv.reservedSmem.offset0,@object
	.size		.nv.reservedSmem.offset0,0x4
